.version 6.5
.target sm_30
.address_size 64

.visible .func (.param.u64 output) incr (.param.u64 input);

.visible .entry callprototype(
	.param .u64 input,
	.param .u64 output
)
{
	.reg .u64 	    in_addr;
    .reg .u64 	    out_addr;
    .reg .u64 	    temp;
    .reg .u64 	    fn_ptr;

	ld.param.u64 	in_addr, [input];
    ld.param.u64 	out_addr, [output];

    ld.global.u64   temp, [in_addr];
    .param.u64      incr_in;
    .param.u64      incr_out;
    st.param.b64    [incr_in], temp;
    prototype_1 : .callprototype (.param.u64 incr_in) _ (.param.u64 _);
    mov.u64         fn_ptr, incr;
    call (incr_out), fn_ptr, (incr_in), prototype_1;
    ld.param.u64    temp, [incr_out];
    st.global.u64   [out_addr], temp;
    ret;
}

.visible .func (.param .u64 output) incr(
    .param .u64 input
)
{
    .reg .u64 	    temp;
    ld.param.u64    temp, [input];
    add.u64         temp, temp, 1;
    st.param.u64    [output], temp;
    ret;
}

// ===== COMPILED SASS (sm_100) =====

	.target	sm_100

	.elftype	@"ET_EXEC"


//--------------------- .note.nv.tkinfo           --------------------------
	.section	.note.nv.tkinfo,"",@"SHT_NOTE"
	.sectionflags	@"SHF_NOTE_NV_TKINFO"
	.tkinfo
        /*0018*/ 	.word	0x00000002
        /*0030*/ 	.string	""
        /*0030*/ 	.string	"ptxas"
        /*0030*/ 	.string	"Cuda compilation tools, release 13.0, V13.0.88"
        /*0030*/ 	.string	"Build cuda_13.0.r13.0/compiler.36424714_0"
        /*0030*/ 	.string	"-arch sm_100 "



//--------------------- .note.nv.cuinfo           --------------------------
	.section	.note.nv.cuinfo,"",@"SHT_NOTE"
	.sectionflags	@"SHF_NOTE_NV_CUINFO"
        /*0018*/ 	.short	0x0002
        /*001a*/ 	.short	0x001e
        /*001c*/ 	.short	0x0082
	.zero		2


//--------------------- .nv.info                  --------------------------
	.section	.nv.info,"",@"SHT_CUDA_INFO"
	.align	4


	//----- nvinfo : EIATTR_REGCOUNT
	.align		4
        /*0000*/ 	.byte	0x04, 0x2f
        /*0002*/ 	.short	(.L_1 - .L_0)
	.align		4
.L_0:
        /*0004*/ 	.word	index@(callprototype)
        /*0008*/ 	.word	0x00000018


	//----- nvinfo : EIATTR_FRAME_SIZE
	.align		4
.L_1:
        /*000c*/ 	.byte	0x04, 0x11
        /*000e*/ 	.short	(.L_3 - .L_2)
	.align		4
.L_2:
        /*0010*/ 	.word	index@($callprototype$incr)
        /*0014*/ 	.word	0x00000000


	//----- nvinfo : EIATTR_FRAME_SIZE
	.align		4
.L_3:
        /*0018*/ 	.byte	0x04, 0x11
        /*001a*/ 	.short	(.L_5 - .L_4)
	.align		4
.L_4:
        /*001c*/ 	.word	index@(callprototype)
        /*0020*/ 	.word	0x00000000


	//----- nvinfo : EIATTR_MIN_STACK_SIZE
	.align		4
.L_5:
        /*0024*/ 	.byte	0x04, 0x12
        /*0026*/ 	.short	(.L_7 - .L_6)
	.align		4
.L_6:
        /*0028*/ 	.word	index@(callprototype)
        /*002c*/ 	.word	0x00000000
.L_7:


//--------------------- .nv.compat                --------------------------
	.section	.nv.compat,"",@"SHT_CUDA_COMPAT_INFO"
	.align	4
        /*0000*/ 	.byte	0x02, 0x09, 0x00, 0x00, 0x02, 0x02, 0x01, 0x00, 0x02, 0x05, 0x05, 0x00, 0x03, 0x07, 0x01, 0x01
        /*0010*/ 	.byte	0x02, 0x03, 0x00, 0x00, 0x02, 0x06, 0x01, 0x00, 0x04, 0x0b, 0x08, 0x00, 0x09, 0x00, 0x00, 0x00
        /*0020*/ 	.byte	0x00, 0x00, 0x00, 0x00


//--------------------- .nv.info.callprototype    --------------------------
	.section	.nv.info.callprototype,"",@"SHT_CUDA_INFO"
	.sectionflags	@""
	.align	4


	//----- nvinfo : EIATTR_CUDA_API_VERSION
	.align		4
        /*0000*/ 	.byte	0x04, 0x37
        /*0002*/ 	.short	(.L_9 - .L_8)
.L_8:
        /*0004*/ 	.word	0x00000082


	//----- nvinfo : EIATTR_KPARAM_INFO
	.align		4
.L_9:
        /*0008*/ 	.byte	0x04, 0x17
        /*000a*/ 	.short	(.L_11 - .L_10)
.L_10:
        /*000c*/ 	.word	0x00000000
        /*0010*/ 	.short	0x0001
        /*0012*/ 	.short	0x0008
        /*0014*/ 	.byte	0x00, 0xf0, 0x21, 0x00


	//----- nvinfo : EIATTR_KPARAM_INFO
	.align		4
.L_11:
        /*0018*/ 	.byte	0x04, 0x17
        /*001a*/ 	.short	(.L_13 - .L_12)
.L_12:
        /*001c*/ 	.word	0x00000000
        /*0020*/ 	.short	0x0000
        /*0022*/ 	.short	0x0000
        /*0024*/ 	.byte	0x00, 0xf0, 0x21, 0x00


	//----- nvinfo : EIATTR_SPARSE_MMA_MASK
	.align		4
.L_13:
        /*0028*/ 	.byte	0x03, 0x50
        /*002a*/ 	.short	0x0000


	//----- nvinfo : EIATTR_MAXREG_COUNT
	.align		4
        /*002c*/ 	.byte	0x03, 0x1b
        /*002e*/ 	.short	0x00ff


	//----- nvinfo : EIATTR_MERCURY_ISA_VERSION
	.align		4
        /*0030*/ 	.byte	0x03, 0x5f
        /*0032*/ 	.short	0x0101


	//----- nvinfo : EIATTR_VRC_CTA_INIT_COUNT
	.align		4
        /*0034*/ 	.byte	0x02, 0x4a
	.zero		1
	.zero		1


	//----- nvinfo : EIATTR_EXIT_INSTR_OFFSETS
	.align		4
        /*0038*/ 	.byte	0x04, 0x1c
        /*003a*/ 	.short	(.L_15 - .L_14)


	//   ....[0]....
.L_14:
        /*003c*/ 	.word	0x000000c0


	//----- nvinfo : EIATTR_CRS_STACK_SIZE
	.align		4
.L_15:
        /*0040*/ 	.byte	0x04, 0x1e
        /*0042*/ 	.short	(.L_17 - .L_16)
.L_16:
        /*0044*/ 	.word	0x00000000


	//----- nvinfo : EIATTR_CBANK_PARAM_SIZE
	.align		4
.L_17:
        /*0048*/ 	.byte	0x03, 0x19
        /*004a*/ 	.short	0x0010


	//----- nvinfo : EIATTR_PARAM_CBANK
	.align		4
        /*004c*/ 	.byte	0x04, 0x0a
        /*004e*/ 	.short	(.L_19 - .L_18)
	.align		4
.L_18:
        /*0050*/ 	.word	index@(.nv.constant0.callprototype)
        /*0054*/ 	.short	0x0380
        /*0056*/ 	.short	0x0010


	//----- nvinfo : EIATTR_SW_WAR
	.align		4
.L_19:
        /*0058*/ 	.byte	0x04, 0x36
        /*005a*/ 	.short	(.L_21 - .L_20)
.L_20:
        /*005c*/ 	.word	0x00000008
.L_21:


//--------------------- .nv.callgraph             --------------------------
	.section	.nv.callgraph,"",@"SHT_CUDA_CALLGRAPH"
	.align	4
	.sectionentsize	8
	.align		4
        /*0000*/ 	.word	0x00000000
	.align		4
        /*0004*/ 	.word	0xffffffff
	.align		4
        /*0008*/ 	.word	0x00000000
	.align		4
        /*000c*/ 	.word	0xfffffffe
	.align		4
        /*0010*/ 	.word	0x00000000
	.align		4
        /*0014*/ 	.word	0xfffffffd
	.align		4
        /*0018*/ 	.word	0x00000000
	.align		4
        /*001c*/ 	.word	0xfffffffc


//--------------------- .text.callprototype       --------------------------
	.section	.text.callprototype,"ax",@progbits
	.align	128
        .global         callprototype
        .type           callprototype,@function
        .size           callprototype,(.L_x_1 - callprototype)
        .other          callprototype,@"STO_CUDA_ENTRY STV_DEFAULT"
callprototype:
.text.callprototype:
[----:B------:R-:W-:Y:S08]  /*0000*/  LDC R1, c[0x0][0x37c] ;  /* 0x0000df00ff017b82 */ /* 0x000ff00000000800 */
[----:B------:R-:W0:Y:S01]  /*0010*/  LDC.64 R2, c[0x0][0x380] ;  /* 0x0000e000ff027b82 */ /* 0x000e220000000a00 */
[----:B------:R-:W0:Y:S02]  /*0020*/  LDCU.64 UR36, c[0x0][0x358] ;  /* 0x00006b00ff2477ac */ /* 0x000e240008000a00 */
[----:B0-----:R0:W5:Y:S01]  /*0030*/  LDG.E.64 R4, desc[UR36][R2.64] ;  /* 0x0000002402047981 */ /* 0x001162000c1e1b00 */
[----:B------:R-:W-:Y:S01]  /*0040*/  UMOV UR4, 0xd0 ;  /* 0x000000d000047882 */ /* 0x000fe20000000000 */
[----:B------:R-:W-:-:S02]  /*0050*/  HFMA2 R21, -RZ, RZ, 0, 0 ;  /* 0x00000000ff157431 */ /* 0x000fc400000001ff */
[----:B------:R-:W-:Y:S01]  /*0060*/  IMAD.U32 R6, RZ, RZ, UR4 ;  /* 0x00000004ff067e24 */ /* 0x000fe2000f8e00ff */
[----:B------:R-:W-:Y:S01]  /*0070*/  MOV R20, 0xa0 ;  /* 0x000000a000147802 */ /* 0x000fe20000000f00 */
[----:B------:R-:W-:-:S07]  /*0080*/  IMAD.MOV.U32 R7, RZ, RZ, RZ ;  /* 0x000000ffff077224 */ /* 0x000fce00078e00ff */
[----:B0----5:R-:W-:Y:S05]  /*0090*/  CALL.REL.NOINC R6 `(callprototype) ;  /* 0xfffffffc06d87344 */ /* 0x021fea0003c3ffff */
[----:B------:R-:W0:Y:S02]  /*00a0*/  LDC.64 R2, c[0x0][0x388] ;  /* 0x0000e200ff027b82 */ /* 0x000e240000000a00 */
[----:B0-----:R-:W-:Y:S01]  /*00b0*/  STG.E.64 desc[UR36][R2.64], R4 ;  /* 0x0000000402007986 */ /* 0x001fe2000c101b24 */
[----:B------:R-:W-:Y:S05]  /*00c0*/  EXIT ;  /* 0x000000000000794d */ /* 0x000fea0003800000 */
        .global         $callprototype$incr
        .type           $callprototype$incr,@function
        .size           $callprototype$incr,(.L_x_1 - $callprototype$incr)
$callprototype$incr:
[----:B------:R-:W-:-:S05]  /*00d0*/  IADD3 R4, P0, PT, R4, 0x1, RZ ;  /* 0x0000000104047810 */ /* 0x000fca0007f1e0ff */
[----:B------:R-:W-:Y:S01]  /*00e0*/  IMAD.X R5, RZ, RZ, R5, P0 ;  /* 0x000000ffff057224 */ /* 0x000fe200000e0605 */
[----:B------:R-:W-:Y:S07]  /*00f0*/  RET.REL.NODEC R20 `(callprototype) ;  /* 0xfffffffc14c07950 */ /* 0x000fee0003c3ffff */
.L_x_0:
[----:B------:R-:W-:-:S00]  /*0100*/  BRA `(.L_x_0) ;  /* 0xfffffffc00fc7947 */ /* 0x000fc0000383ffff */
[----:B------:R-:W-:-:S00]  /*0110*/  NOP ;  /* 0x0000000000007918 */ /* 0x000fc00000000000 */
        /* <DEDUP_REMOVED lines=14> */
.L_x_1:


//--------------------- .nv.shared.reserved.0     --------------------------
	.section	.nv.shared.reserved.0,"aw",@nobits
	.weak		__nv_reservedSMEM_offset_0_alias
	.size		__nv_reservedSMEM_offset_0_alias, 0, 64
	.other		__nv_reservedSMEM_offset_0_alias,@"STO_CUDA_RESERVED_SHARED STV_DEFAULT"
__nv_reservedSMEM_offset_0_alias:
	.zero		0
	.zero		64


//--------------------- .nv.constant0.callprototype --------------------------
	.section	.nv.constant0.callprototype,"a",@progbits
	.sectionflags	@""
	.align	4
.nv.constant0.callprototype:
	.zero		912


//--------------------- SYMBOLS --------------------------

	.type		.nv.reservedSmem.offset0,@object
	.size		.nv.reservedSmem.offset0,0x4
